//
// Generated by NVIDIA NVVM Compiler
//
// Compiler Build ID: CL-36424714
// Cuda compilation tools, release 13.0, V13.0.88
// Based on NVVM 20.0.0
//

.version 9.0
.target sm_100
.address_size 64

	// .globl	_Z7Kernel3iPiS_

.visible .entry _Z7Kernel3iPiS_(
	.param .u32 _Z7Kernel3iPiS__param_0,
	.param .u64 .ptr .align 1 _Z7Kernel3iPiS__param_1,
	.param .u64 .ptr .align 1 _Z7Kernel3iPiS__param_2
)
{
	.reg .pred 	%p<2>;
	.reg .b32 	%r<8>;
	.reg .b64 	%rd<8>;

	ld.param.u32 	%r1, [_Z7Kernel3iPiS__param_0];
	ld.param.u64 	%rd1, [_Z7Kernel3iPiS__param_1];
	ld.param.u64 	%rd2, [_Z7Kernel3iPiS__param_2];
	cvta.to.global.u64 	%rd3, %rd1;
	mov.u32 	%r2, %ntid.x;
	mov.u32 	%r3, %ctaid.x;
	mov.u32 	%r4, %tid.x;
	mad.lo.s32 	%r5, %r2, %r3, %r4;
	mul.wide.s32 	%rd4, %r5, 4;
	add.s64 	%rd5, %rd3, %rd4;
	ld.global.u32 	%r6, [%rd5];
	setp.gt.s32 	%p1, %r6, %r1;
	selp.u32 	%r7, 1, 0, %p1;
	cvta.to.global.u64 	%rd6, %rd2;
	add.s64 	%rd7, %rd6, %rd4;
	st.global.u32 	[%rd7], %r7;
	bar.sync 	0;
	ret;

}


// ===== COMPILED SASS (sm_100) =====

	.target	sm_100

	.elftype	@"ET_EXEC"


//--------------------- .note.nv.tkinfo           --------------------------
	.section	.note.nv.tkinfo,"",@"SHT_NOTE"
	.sectionflags	@"SHF_NOTE_NV_TKINFO"
	.tkinfo
        /*0018*/ 	.word	0x00000002
        /*0030*/ 	.string	""
        /*0030*/ 	.string	"ptxas"
        /*0030*/ 	.string	"Cuda compilation tools, release 13.0, V13.0.88"
        /*0030*/ 	.string	"Build cuda_13.0.r13.0/compiler.36424714_0"
        /*0030*/ 	.string	"-arch sm_100 -m 64 "



//--------------------- .note.nv.cuinfo           --------------------------
	.section	.note.nv.cuinfo,"",@"SHT_NOTE"
	.sectionflags	@"SHF_NOTE_NV_CUINFO"
        /*0018*/ 	.short	0x0002
        /*001a*/ 	.short	0x0064
        /*001c*/ 	.short	0x0082
	.zero		2


//--------------------- .nv.info                  --------------------------
	.section	.nv.info,"",@"SHT_CUDA_INFO"
	.align	4


	//----- nvinfo : EIATTR_REGCOUNT
	.align		4
        /*0000*/ 	.byte	0x04, 0x2f
        /*0002*/ 	.short	(.L_1 - .L_0)
	.align		4
.L_0:
        /*0004*/ 	.word	index@(_Z7Kernel3iPiS_)
        /*0008*/ 	.word	0x0000000a


	//----- nvinfo : EIATTR_FRAME_SIZE
	.align		4
.L_1:
        /*000c*/ 	.byte	0x04, 0x11
        /*000e*/ 	.short	(.L_3 - .L_2)
	.align		4
.L_2:
        /*0010*/ 	.word	index@(_Z7Kernel3iPiS_)
        /*0014*/ 	.word	0x00000000


	//----- nvinfo : EIATTR_MIN_STACK_SIZE
	.align		4
.L_3:
        /*0018*/ 	.byte	0x04, 0x12
        /*001a*/ 	.short	(.L_5 - .L_4)
	.align		4
.L_4:
        /*001c*/ 	.word	index@(_Z7Kernel3iPiS_)
        /*0020*/ 	.word	0x00000000
.L_5:


//--------------------- .nv.compat                --------------------------
	.section	.nv.compat,"",@"SHT_CUDA_COMPAT_INFO"
	.align	4
        /*0000*/ 	.byte	0x02, 0x09, 0x00, 0x00, 0x02, 0x02, 0x01, 0x00, 0x02, 0x05, 0x05, 0x00, 0x03, 0x07, 0x01, 0x01
        /*0010*/ 	.byte	0x02, 0x03, 0x00, 0x00, 0x02, 0x06, 0x01, 0x00, 0x04, 0x0b, 0x08, 0x00, 0x09, 0x00, 0x00, 0x00
        /*0020*/ 	.byte	0x00, 0x00, 0x00, 0x00


//--------------------- .nv.info._Z7Kernel3iPiS_  --------------------------
	.section	.nv.info._Z7Kernel3iPiS_,"",@"SHT_CUDA_INFO"
	.sectionflags	@""
	.align	4


	//----- nvinfo : EIATTR_CUDA_API_VERSION
	.align		4
        /*0000*/ 	.byte	0x04, 0x37
        /*0002*/ 	.short	(.L_7 - .L_6)
.L_6:
        /*0004*/ 	.word	0x00000082


	//----- nvinfo : EIATTR_KPARAM_INFO
	.align		4
.L_7:
        /*0008*/ 	.byte	0x04, 0x17
        /*000a*/ 	.short	(.L_9 - .L_8)
.L_8:
        /*000c*/ 	.word	0x00000000
        /*0010*/ 	.short	0x0002
        /*0012*/ 	.short	0x0010
        /*0014*/ 	.byte	0x00, 0xf5, 0x21, 0x00


	//----- nvinfo : EIATTR_KPARAM_INFO
	.align		4
.L_9:
        /*0018*/ 	.byte	0x04, 0x17
        /*001a*/ 	.short	(.L_11 - .L_10)
.L_10:
        /*001c*/ 	.word	0x00000000
        /*0020*/ 	.short	0x0001
        /*0022*/ 	.short	0x0008
        /*0024*/ 	.byte	0x00, 0xf5, 0x21, 0x00


	//----- nvinfo : EIATTR_KPARAM_INFO
	.align		4
.L_11:
        /*0028*/ 	.byte	0x04, 0x17
        /*002a*/ 	.short	(.L_13 - .L_12)
.L_12:
        /*002c*/ 	.word	0x00000000
        /*0030*/ 	.short	0x0000
        /*0032*/ 	.short	0x0000
        /*0034*/ 	.byte	0x00, 0xf0, 0x11, 0x00


	//----- nvinfo : EIATTR_SPARSE_MMA_MASK
	.align		4
.L_13:
        /*0038*/ 	.byte	0x03, 0x50
        /*003a*/ 	.short	0x0000


	//----- nvinfo : EIATTR_MAXREG_COUNT
	.align		4
        /*003c*/ 	.byte	0x03, 0x1b
        /*003e*/ 	.short	0x00ff


	//----- nvinfo : EIATTR_NUM_BARRIERS
	.align		4
        /*0040*/ 	.byte	0x02, 0x4c
        /*0042*/ 	.byte	0x01
	.zero		1


	//----- nvinfo : EIATTR_MERCURY_ISA_VERSION
	.align		4
        /*0044*/ 	.byte	0x03, 0x5f
        /*0046*/ 	.short	0x0101


	//----- nvinfo : EIATTR_VRC_CTA_INIT_COUNT
	.align		4
        /*0048*/ 	.byte	0x02, 0x4a
	.zero		1
	.zero		1


	//----- nvinfo : EIATTR_EXIT_INSTR_OFFSETS
	.align		4
        /*004c*/ 	.byte	0x04, 0x1c
        /*004e*/ 	.short	(.L_15 - .L_14)


	//   ....[0]....
.L_14:
        /*0050*/ 	.word	0x00000100


	//----- nvinfo : EIATTR_CBANK_PARAM_SIZE
	.align		4
.L_15:
        /*0054*/ 	.byte	0x03, 0x19
        /*0056*/ 	.short	0x0018


	//----- nvinfo : EIATTR_PARAM_CBANK
	.align		4
        /*0058*/ 	.byte	0x04, 0x0a
        /*005a*/ 	.short	(.L_17 - .L_16)
	.align		4
.L_16:
        /*005c*/ 	.word	index@(.nv.constant0._Z7Kernel3iPiS_)
        /*0060*/ 	.short	0x0380
        /*0062*/ 	.short	0x0018


	//----- nvinfo : EIATTR_SW_WAR
	.align		4
.L_17:
        /*0064*/ 	.byte	0x04, 0x36
        /*0066*/ 	.short	(.L_19 - .L_18)
.L_18:
        /*0068*/ 	.word	0x00000008
.L_19:


//--------------------- .nv.callgraph             --------------------------
	.section	.nv.callgraph,"",@"SHT_CUDA_CALLGRAPH"
	.align	4
	.sectionentsize	8
	.align		4
        /*0000*/ 	.word	0x00000000
	.align		4
        /*0004*/ 	.word	0xffffffff
	.align		4
        /*0008*/ 	.word	0x00000000
	.align		4
        /*000c*/ 	.word	0xfffffffe
	.align		4
        /*0010*/ 	.word	0x00000000
	.align		4
        /*0014*/ 	.word	0xfffffffd
	.align		4
        /*0018*/ 	.word	0x00000000
	.align		4
        /*001c*/ 	.word	0xfffffffc


//--------------------- .text._Z7Kernel3iPiS_     --------------------------
	.section	.text._Z7Kernel3iPiS_,"ax",@progbits
	.align	128
        .global         _Z7Kernel3iPiS_
        .type           _Z7Kernel3iPiS_,@function
        .size           _Z7Kernel3iPiS_,(.L_x_1 - _Z7Kernel3iPiS_)
        .other          _Z7Kernel3iPiS_,@"STO_CUDA_ENTRY STV_DEFAULT"
_Z7Kernel3iPiS_:
.text._Z7Kernel3iPiS_:
[----:B------:R-:W-:Y:S01]  /*0000*/  LDC R1, c[0x0][0x37c] ;  /* 0x0000df00ff017b82 */ /* 0x000fe20000000800 */
[----:B------:R-:W0:Y:S07]  /*0010*/  S2R R7, SR_CTAID.X ;  /* 0x0000000000077919 */ /* 0x000e2e0000002500 */
[----:B------:R-:W1:Y:S01]  /*0020*/  LDC.64 R2, c[0x0][0x388] ;  /* 0x0000e200ff027b82 */ /* 0x000e620000000a00 */
[----:B------:R-:W0:Y:S01]  /*0030*/  LDCU UR6, c[0x0][0x360] ;  /* 0x00006c00ff0677ac */ /* 0x000e220008000800 */
[----:B------:R-:W0:Y:S01]  /*0040*/  S2R R0, SR_TID.X ;  /* 0x0000000000007919 */ /* 0x000e220000002100 */
[----:B------:R-:W2:Y:S05]  /*0050*/  LDCU.64 UR4, c[0x0][0x358] ;  /* 0x00006b00ff0477ac */ /* 0x000eaa0008000a00 */
[----:B------:R-:W3:Y:S01]  /*0060*/  LDC.64 R4, c[0x0][0x390] ;  /* 0x0000e400ff047b82 */ /* 0x000ee20000000a00 */
[----:B0-----:R-:W-:Y:S01]  /*0070*/  IMAD R7, R7, UR6, R0 ;  /* 0x0000000607077c24 */ /* 0x001fe2000f8e0200 */
[----:B------:R-:W0:Y:S03]  /*0080*/  LDCU UR6, c[0x0][0x380] ;  /* 0x00007000ff0677ac */ /* 0x000e260008000800 */
[----:B-1----:R-:W-:-:S06]  /*0090*/  IMAD.WIDE R2, R7, 0x4, R2 ;  /* 0x0000000407027825 */ /* 0x002fcc00078e0202 */
[----:B--2---:R-:W0:Y:S01]  /*00a0*/  LDG.E R2, desc[UR4][R2.64] ;  /* 0x0000000402027981 */ /* 0x004e22000c1e1900 */
[----:B---3--:R-:W-:Y:S01]  /*00b0*/  IMAD.WIDE R4, R7, 0x4, R4 ;  /* 0x0000000407047825 */ /* 0x008fe200078e0204 */
[----:B0-----:R-:W-:-:S04]  /*00c0*/  ISETP.GT.AND P0, PT, R2, UR6, PT ;  /* 0x0000000602007c0c */ /* 0x001fc8000bf04270 */
[----:B------:R-:W-:-:S05]  /*00d0*/  SEL R7, RZ, 0x1, !P0 ;  /* 0x00000001ff077807 */ /* 0x000fca0004000000 */
[----:B------:R-:W-:Y:S01]  /*00e0*/  STG.E desc[UR4][R4.64], R7 ;  /* 0x0000000704007986 */ /* 0x000fe2000c101904 */
[----:B------:R-:W-:Y:S06]  /*00f0*/  BAR.SYNC.DEFER_BLOCKING 0x0 ;  /* 0x0000000000007b1d */ /* 0x000fec0000010000 */
[----:B------:R-:W-:Y:S05]  /*0100*/  EXIT ;  /* 0x000000000000794d */ /* 0x000fea0003800000 */
.L_x_0:
[----:B------:R-:W-:-:S00]  /*0110*/  BRA `(.L_x_0) ;  /* 0xfffffffc00fc7947 */ /* 0x000fc0000383ffff */
[----:B------:R-:W-:-:S00]  /*0120*/  NOP ;  /* 0x0000000000007918 */ /* 0x000fc00000000000 */
        /* <DEDUP_REMOVED lines=13> */
.L_x_1:


//--------------------- .nv.shared.reserved.0     --------------------------
	.section	.nv.shared.reserved.0,"aw",@nobits
	.weak		__nv_reservedSMEM_offset_0_alias
	.size		__nv_reservedSMEM_offset_0_alias, 0, 64
	.other		__nv_reservedSMEM_offset_0_alias,@"STO_CUDA_RESERVED_SHARED STV_DEFAULT"
__nv_reservedSMEM_offset_0_alias:
	.zero		0
	.zero		64


//--------------------- .nv.constant0._Z7Kernel3iPiS_ --------------------------
	.section	.nv.constant0._Z7Kernel3iPiS_,"a",@progbits
	.sectionflags	@""
	.align	4
.nv.constant0._Z7Kernel3iPiS_:
	.zero		920


//--------------------- SYMBOLS --------------------------

	.type		.nv.reservedSmem.offset0,@object
	.size		.nv.reservedSmem.offset0,0x4
